//
// Generated by NVIDIA NVVM Compiler
//
// Compiler Build ID: CL-36424714
// Cuda compilation tools, release 13.0, V13.0.88
// Based on NVVM 20.0.0
//

.version 9.0
.target sm_100
.address_size 64

	// .globl	_Z10kernel_addPfS_S_ii

.visible .entry _Z10kernel_addPfS_S_ii(
	.param .u64 .ptr .align 1 _Z10kernel_addPfS_S_ii_param_0,
	.param .u64 .ptr .align 1 _Z10kernel_addPfS_S_ii_param_1,
	.param .u64 .ptr .align 1 _Z10kernel_addPfS_S_ii_param_2,
	.param .u32 _Z10kernel_addPfS_S_ii_param_3,
	.param .u32 _Z10kernel_addPfS_S_ii_param_4
)
{
	.reg .pred 	%p<2>;
	.reg .b32 	%r<8>;
	.reg .b32 	%f<4>;
	.reg .b64 	%rd<11>;

	ld.param.u64 	%rd1, [_Z10kernel_addPfS_S_ii_param_0];
	ld.param.u64 	%rd2, [_Z10kernel_addPfS_S_ii_param_1];
	ld.param.u64 	%rd3, [_Z10kernel_addPfS_S_ii_param_2];
	ld.param.u32 	%r2, [_Z10kernel_addPfS_S_ii_param_3];
	ld.param.u32 	%r3, [_Z10kernel_addPfS_S_ii_param_4];
	mov.u32 	%r4, %ctaid.x;
	shl.b32 	%r5, %r4, 8;
	mov.u32 	%r6, %tid.x;
	add.s32 	%r1, %r5, %r6;
	mul.lo.s32 	%r7, %r3, %r2;
	setp.ge.s32 	%p1, %r1, %r7;
	@%p1 bra 	$L__BB0_2;
	cvta.to.global.u64 	%rd4, %rd1;
	cvta.to.global.u64 	%rd5, %rd2;
	cvta.to.global.u64 	%rd6, %rd3;
	mul.wide.s32 	%rd7, %r1, 4;
	add.s64 	%rd8, %rd4, %rd7;
	ld.global.f32 	%f1, [%rd8];
	add.s64 	%rd9, %rd5, %rd7;
	ld.global.f32 	%f2, [%rd9];
	add.f32 	%f3, %f1, %f2;
	add.s64 	%rd10, %rd6, %rd7;
	st.global.f32 	[%rd10], %f3;
$L__BB0_2:
	ret;

}
	// .globl	_Z15kernel_subtractPfS_S_ii
.visible .entry _Z15kernel_subtractPfS_S_ii(
	.param .u64 .ptr .align 1 _Z15kernel_subtractPfS_S_ii_param_0,
	.param .u64 .ptr .align 1 _Z15kernel_subtractPfS_S_ii_param_1,
	.param .u64 .ptr .align 1 _Z15kernel_subtractPfS_S_ii_param_2,
	.param .u32 _Z15kernel_subtractPfS_S_ii_param_3,
	.param .u32 _Z15kernel_subtractPfS_S_ii_param_4
)
{
	.reg .pred 	%p<2>;
	.reg .b32 	%r<8>;
	.reg .b32 	%f<4>;
	.reg .b64 	%rd<11>;

	ld.param.u64 	%rd1, [_Z15kernel_subtractPfS_S_ii_param_0];
	ld.param.u64 	%rd2, [_Z15kernel_subtractPfS_S_ii_param_1];
	ld.param.u64 	%rd3, [_Z15kernel_subtractPfS_S_ii_param_2];
	ld.param.u32 	%r2, [_Z15kernel_subtractPfS_S_ii_param_3];
	ld.param.u32 	%r3, [_Z15kernel_subtractPfS_S_ii_param_4];
	mov.u32 	%r4, %ctaid.x;
	shl.b32 	%r5, %r4, 8;
	mov.u32 	%r6, %tid.x;
	add.s32 	%r1, %r5, %r6;
	mul.lo.s32 	%r7, %r3, %r2;
	setp.ge.s32 	%p1, %r1, %r7;
	@%p1 bra 	$L__BB1_2;
	cvta.to.global.u64 	%rd4, %rd1;
	cvta.to.global.u64 	%rd5, %rd2;
	cvta.to.global.u64 	%rd6, %rd3;
	mul.wide.s32 	%rd7, %r1, 4;
	add.s64 	%rd8, %rd4, %rd7;
	ld.global.f32 	%f1, [%rd8];
	add.s64 	%rd9, %rd5, %rd7;
	ld.global.f32 	%f2, [%rd9];
	sub.f32 	%f3, %f1, %f2;
	add.s64 	%rd10, %rd6, %rd7;
	st.global.f32 	[%rd10], %f3;
$L__BB1_2:
	ret;

}
	// .globl	_Z15kernel_multiplyPfS_S_iii
.visible .entry _Z15kernel_multiplyPfS_S_iii(
	.param .u64 .ptr .align 1 _Z15kernel_multiplyPfS_S_iii_param_0,
	.param .u64 .ptr .align 1 _Z15kernel_multiplyPfS_S_iii_param_1,
	.param .u64 .ptr .align 1 _Z15kernel_multiplyPfS_S_iii_param_2,
	.param .u32 _Z15kernel_multiplyPfS_S_iii_param_3,
	.param .u32 _Z15kernel_multiplyPfS_S_iii_param_4,
	.param .u32 _Z15kernel_multiplyPfS_S_iii_param_5
)
{
	.reg .pred 	%p<11>;
	.reg .b32 	%r<44>;
	.reg .b32 	%f<56>;
	.reg .b64 	%rd<40>;

	ld.param.u64 	%rd6, [_Z15kernel_multiplyPfS_S_iii_param_0];
	ld.param.u64 	%rd7, [_Z15kernel_multiplyPfS_S_iii_param_1];
	ld.param.u64 	%rd5, [_Z15kernel_multiplyPfS_S_iii_param_2];
	ld.param.u32 	%r23, [_Z15kernel_multiplyPfS_S_iii_param_3];
	ld.param.u32 	%r21, [_Z15kernel_multiplyPfS_S_iii_param_4];
	ld.param.u32 	%r22, [_Z15kernel_multiplyPfS_S_iii_param_5];
	cvta.to.global.u64 	%rd1, %rd7;
	cvta.to.global.u64 	%rd2, %rd6;
	mov.u32 	%r24, %ctaid.x;
	shl.b32 	%r25, %r24, 8;
	mov.u32 	%r26, %tid.x;
	add.s32 	%r1, %r25, %r26;
	mul.lo.s32 	%r27, %r22, %r23;
	setp.ge.s32 	%p1, %r1, %r27;
	@%p1 bra 	$L__BB2_13;
	cvta.to.global.u64 	%rd8, %rd5;
	div.s32 	%r2, %r1, %r22;
	mul.lo.s32 	%r28, %r2, %r22;
	sub.s32 	%r3, %r1, %r28;
	mul.wide.s32 	%rd9, %r1, 4;
	add.s64 	%rd3, %rd8, %rd9;
	mov.b32 	%r29, 0;
	st.global.u32 	[%rd3], %r29;
	setp.lt.s32 	%p2, %r21, 1;
	@%p2 bra 	$L__BB2_13;
	mul.lo.s32 	%r4, %r2, %r21;
	and.b32  	%r5, %r21, 7;
	setp.lt.u32 	%p3, %r21, 8;
	mov.b32 	%r42, 0;
	mov.f32 	%f53, 0f00000000;
	@%p3 bra 	$L__BB2_5;
	and.b32  	%r42, %r21, 2147483640;
	neg.s32 	%r40, %r42;
	shl.b32 	%r8, %r22, 3;
	add.s64 	%rd4, %rd2, 16;
	mov.f32 	%f53, 0f00000000;
	mul.wide.s32 	%rd14, %r22, 4;
	mov.u32 	%r38, %r4;
	mov.u32 	%r39, %r3;
$L__BB2_4:
	.pragma "nounroll";
	mul.wide.s32 	%rd10, %r38, 4;
	add.s64 	%rd11, %rd4, %rd10;
	ld.global.f32 	%f10, [%rd11+-16];
	mul.wide.s32 	%rd12, %r39, 4;
	add.s64 	%rd13, %rd1, %rd12;
	ld.global.f32 	%f11, [%rd13];
	fma.rn.f32 	%f12, %f10, %f11, %f53;
	st.global.f32 	[%rd3], %f12;
	ld.global.f32 	%f13, [%rd11+-12];
	add.s64 	%rd15, %rd13, %rd14;
	ld.global.f32 	%f14, [%rd15];
	fma.rn.f32 	%f15, %f13, %f14, %f12;
	st.global.f32 	[%rd3], %f15;
	ld.global.f32 	%f16, [%rd11+-8];
	add.s64 	%rd16, %rd15, %rd14;
	ld.global.f32 	%f17, [%rd16];
	fma.rn.f32 	%f18, %f16, %f17, %f15;
	st.global.f32 	[%rd3], %f18;
	ld.global.f32 	%f19, [%rd11+-4];
	add.s64 	%rd17, %rd16, %rd14;
	ld.global.f32 	%f20, [%rd17];
	fma.rn.f32 	%f21, %f19, %f20, %f18;
	st.global.f32 	[%rd3], %f21;
	ld.global.f32 	%f22, [%rd11];
	add.s64 	%rd18, %rd17, %rd14;
	ld.global.f32 	%f23, [%rd18];
	fma.rn.f32 	%f24, %f22, %f23, %f21;
	st.global.f32 	[%rd3], %f24;
	ld.global.f32 	%f25, [%rd11+4];
	add.s64 	%rd19, %rd18, %rd14;
	ld.global.f32 	%f26, [%rd19];
	fma.rn.f32 	%f27, %f25, %f26, %f24;
	st.global.f32 	[%rd3], %f27;
	ld.global.f32 	%f28, [%rd11+8];
	add.s64 	%rd20, %rd19, %rd14;
	ld.global.f32 	%f29, [%rd20];
	fma.rn.f32 	%f30, %f28, %f29, %f27;
	st.global.f32 	[%rd3], %f30;
	ld.global.f32 	%f31, [%rd11+12];
	add.s64 	%rd21, %rd20, %rd14;
	ld.global.f32 	%f32, [%rd21];
	fma.rn.f32 	%f53, %f31, %f32, %f30;
	st.global.f32 	[%rd3], %f53;
	add.s32 	%r40, %r40, 8;
	add.s32 	%r39, %r39, %r8;
	add.s32 	%r38, %r38, 8;
	setp.ne.s32 	%p4, %r40, 0;
	@%p4 bra 	$L__BB2_4;
$L__BB2_5:
	setp.eq.s32 	%p5, %r5, 0;
	@%p5 bra 	$L__BB2_13;
	and.b32  	%r16, %r21, 3;
	setp.lt.u32 	%p6, %r5, 4;
	@%p6 bra 	$L__BB2_8;
	add.s32 	%r31, %r42, %r4;
	mul.wide.s32 	%rd22, %r31, 4;
	add.s64 	%rd23, %rd2, %rd22;
	ld.global.f32 	%f33, [%rd23];
	mad.lo.s32 	%r32, %r42, %r22, %r3;
	mul.wide.s32 	%rd24, %r32, 4;
	add.s64 	%rd25, %rd1, %rd24;
	ld.global.f32 	%f34, [%rd25];
	fma.rn.f32 	%f35, %f33, %f34, %f53;
	st.global.f32 	[%rd3], %f35;
	ld.global.f32 	%f36, [%rd23+4];
	mul.wide.s32 	%rd26, %r22, 4;
	add.s64 	%rd27, %rd25, %rd26;
	ld.global.f32 	%f37, [%rd27];
	fma.rn.f32 	%f38, %f36, %f37, %f35;
	st.global.f32 	[%rd3], %f38;
	ld.global.f32 	%f39, [%rd23+8];
	add.s64 	%rd28, %rd27, %rd26;
	ld.global.f32 	%f40, [%rd28];
	fma.rn.f32 	%f41, %f39, %f40, %f38;
	st.global.f32 	[%rd3], %f41;
	ld.global.f32 	%f42, [%rd23+12];
	add.s64 	%rd29, %rd28, %rd26;
	ld.global.f32 	%f43, [%rd29];
	fma.rn.f32 	%f53, %f42, %f43, %f41;
	st.global.f32 	[%rd3], %f53;
	add.s32 	%r42, %r42, 4;
$L__BB2_8:
	setp.eq.s32 	%p7, %r16, 0;
	@%p7 bra 	$L__BB2_13;
	setp.eq.s32 	%p8, %r16, 1;
	@%p8 bra 	$L__BB2_11;
	add.s32 	%r33, %r42, %r4;
	mul.wide.s32 	%rd30, %r33, 4;
	add.s64 	%rd31, %rd2, %rd30;
	ld.global.f32 	%f44, [%rd31];
	mad.lo.s32 	%r34, %r42, %r22, %r3;
	mul.wide.s32 	%rd32, %r34, 4;
	add.s64 	%rd33, %rd1, %rd32;
	ld.global.f32 	%f45, [%rd33];
	fma.rn.f32 	%f46, %f44, %f45, %f53;
	st.global.f32 	[%rd3], %f46;
	ld.global.f32 	%f47, [%rd31+4];
	mul.wide.s32 	%rd34, %r22, 4;
	add.s64 	%rd35, %rd33, %rd34;
	ld.global.f32 	%f48, [%rd35];
	fma.rn.f32 	%f53, %f47, %f48, %f46;
	st.global.f32 	[%rd3], %f53;
	add.s32 	%r42, %r42, 2;
$L__BB2_11:
	and.b32  	%r35, %r21, 1;
	setp.eq.b32 	%p9, %r35, 1;
	not.pred 	%p10, %p9;
	@%p10 bra 	$L__BB2_13;
	add.s32 	%r36, %r42, %r4;
	mul.wide.s32 	%rd36, %r36, 4;
	add.s64 	%rd37, %rd2, %rd36;
	ld.global.f32 	%f49, [%rd37];
	mad.lo.s32 	%r37, %r42, %r22, %r3;
	mul.wide.s32 	%rd38, %r37, 4;
	add.s64 	%rd39, %rd1, %rd38;
	ld.global.f32 	%f50, [%rd39];
	fma.rn.f32 	%f51, %f49, %f50, %f53;
	st.global.f32 	[%rd3], %f51;
$L__BB2_13:
	ret;

}


// ===== COMPILED SASS (sm_100) =====

	.target	sm_100

	.elftype	@"ET_EXEC"


//--------------------- .note.nv.tkinfo           --------------------------
	.section	.note.nv.tkinfo,"",@"SHT_NOTE"
	.sectionflags	@"SHF_NOTE_NV_TKINFO"
	.tkinfo
        /*0018*/ 	.word	0x00000002
        /*0030*/ 	.string	""
        /*0030*/ 	.string	"ptxas"
        /*0030*/ 	.string	"Cuda compilation tools, release 13.0, V13.0.88"
        /*0030*/ 	.string	"Build cuda_13.0.r13.0/compiler.36424714_0"
        /*0030*/ 	.string	"-arch sm_100 -m 64 "



//--------------------- .note.nv.cuinfo           --------------------------
	.section	.note.nv.cuinfo,"",@"SHT_NOTE"
	.sectionflags	@"SHF_NOTE_NV_CUINFO"
        /*0018*/ 	.short	0x0002
        /*001a*/ 	.short	0x0064
        /*001c*/ 	.short	0x0082
	.zero		2


//--------------------- .nv.info                  --------------------------
	.section	.nv.info,"",@"SHT_CUDA_INFO"
	.align	4


	//----- nvinfo : EIATTR_REGCOUNT
	.align		4
        /*0000*/ 	.byte	0x04, 0x2f
        /*0002*/ 	.short	(.L_1 - .L_0)
	.align		4
.L_0:
        /*0004*/ 	.word	index@(_Z10kernel_addPfS_S_ii)
        /*0008*/ 	.word	0x0000000c


	//----- nvinfo : EIATTR_FRAME_SIZE
	.align		4
.L_1:
        /*000c*/ 	.byte	0x04, 0x11
        /*000e*/ 	.short	(.L_3 - .L_2)
	.align		4
.L_2:
        /*0010*/ 	.word	index@(_Z10kernel_addPfS_S_ii)
        /*0014*/ 	.word	0x00000000


	//----- nvinfo : EIATTR_REGCOUNT
	.align		4
.L_3:
        /*0018*/ 	.byte	0x04, 0x2f
        /*001a*/ 	.short	(.L_5 - .L_4)
	.align		4
.L_4:
        /*001c*/ 	.word	index@(_Z15kernel_subtractPfS_S_ii)
        /*0020*/ 	.word	0x0000000c


	//----- nvinfo : EIATTR_FRAME_SIZE
	.align		4
.L_5:
        /*0024*/ 	.byte	0x04, 0x11
        /*0026*/ 	.short	(.L_7 - .L_6)
	.align		4
.L_6:
        /*0028*/ 	.word	index@(_Z15kernel_subtractPfS_S_ii)
        /*002c*/ 	.word	0x00000000


	//----- nvinfo : EIATTR_REGCOUNT
	.align		4
.L_7:
        /*0030*/ 	.byte	0x04, 0x2f
        /*0032*/ 	.short	(.L_9 - .L_8)
	.align		4
.L_8:
        /*0034*/ 	.word	index@(_Z15kernel_multiplyPfS_S_iii)
        /*0038*/ 	.word	0x0000001c


	//----- nvinfo : EIATTR_FRAME_SIZE
	.align		4
.L_9:
        /*003c*/ 	.byte	0x04, 0x11
        /*003e*/ 	.short	(.L_11 - .L_10)
	.align		4
.L_10:
        /*0040*/ 	.word	index@(_Z15kernel_multiplyPfS_S_iii)
        /*0044*/ 	.word	0x00000000


	//----- nvinfo : EIATTR_MIN_STACK_SIZE
	.align		4
.L_11:
        /*0048*/ 	.byte	0x04, 0x12
        /*004a*/ 	.short	(.L_13 - .L_12)
	.align		4
.L_12:
        /*004c*/ 	.word	index@(_Z15kernel_multiplyPfS_S_iii)
        /*0050*/ 	.word	0x00000000


	//----- nvinfo : EIATTR_MIN_STACK_SIZE
	.align		4
.L_13:
        /*0054*/ 	.byte	0x04, 0x12
        /*0056*/ 	.short	(.L_15 - .L_14)
	.align		4
.L_14:
        /*0058*/ 	.word	index@(_Z15kernel_subtractPfS_S_ii)
        /*005c*/ 	.word	0x00000000


	//----- nvinfo : EIATTR_MIN_STACK_SIZE
	.align		4
.L_15:
        /*0060*/ 	.byte	0x04, 0x12
        /*0062*/ 	.short	(.L_17 - .L_16)
	.align		4
.L_16:
        /*0064*/ 	.word	index@(_Z10kernel_addPfS_S_ii)
        /*0068*/ 	.word	0x00000000
.L_17:


//--------------------- .nv.compat                --------------------------
	.section	.nv.compat,"",@"SHT_CUDA_COMPAT_INFO"
	.align	4
        /*0000*/ 	.byte	0x02, 0x09, 0x00, 0x00, 0x02, 0x02, 0x01, 0x00, 0x02, 0x05, 0x05, 0x00, 0x03, 0x07, 0x01, 0x01
        /*0010*/ 	.byte	0x02, 0x03, 0x00, 0x00, 0x02, 0x06, 0x01, 0x00, 0x04, 0x0b, 0x08, 0x00, 0x09, 0x00, 0x00, 0x00
        /*0020*/ 	.byte	0x00, 0x00, 0x00, 0x00


//--------------------- .nv.info._Z15kernel_multiplyPfS_S_iii --------------------------
	.section	.nv.info._Z15kernel_multiplyPfS_S_iii,"",@"SHT_CUDA_INFO"
	.sectionflags	@""
	.align	4


	//----- nvinfo : EIATTR_CUDA_API_VERSION
	.align		4
        /*0000*/ 	.byte	0x04, 0x37
        /*0002*/ 	.short	(.L_19 - .L_18)
.L_18:
        /*0004*/ 	.word	0x00000082


	//----- nvinfo : EIATTR_KPARAM_INFO
	.align		4
.L_19:
        /*0008*/ 	.byte	0x04, 0x17
        /*000a*/ 	.short	(.L_21 - .L_20)
.L_20:
        /*000c*/ 	.word	0x00000000
        /*0010*/ 	.short	0x0005
        /*0012*/ 	.short	0x0020
        /*0014*/ 	.byte	0x00, 0xf0, 0x11, 0x00


	//----- nvinfo : EIATTR_KPARAM_INFO
	.align		4
.L_21:
        /*0018*/ 	.byte	0x04, 0x17
        /*001a*/ 	.short	(.L_23 - .L_22)
.L_22:
        /*001c*/ 	.word	0x00000000
        /*0020*/ 	.short	0x0004
        /*0022*/ 	.short	0x001c
        /*0024*/ 	.byte	0x00, 0xf0, 0x11, 0x00


	//----- nvinfo : EIATTR_KPARAM_INFO
	.align		4
.L_23:
        /*0028*/ 	.byte	0x04, 0x17
        /*002a*/ 	.short	(.L_25 - .L_24)
.L_24:
        /*002c*/ 	.word	0x00000000
        /*0030*/ 	.short	0x0003
        /*0032*/ 	.short	0x0018
        /*0034*/ 	.byte	0x00, 0xf0, 0x11, 0x00


	//----- nvinfo : EIATTR_KPARAM_INFO
	.align		4
.L_25:
        /*0038*/ 	.byte	0x04, 0x17
        /*003a*/ 	.short	(.L_27 - .L_26)
.L_26:
        /*003c*/ 	.word	0x00000000
        /*0040*/ 	.short	0x0002
        /*0042*/ 	.short	0x0010
        /*0044*/ 	.byte	0x00, 0xf5, 0x21, 0x00


	//----- nvinfo : EIATTR_KPARAM_INFO
	.align		4
.L_27:
        /*0048*/ 	.byte	0x04, 0x17
        /*004a*/ 	.short	(.L_29 - .L_28)
.L_28:
        /*004c*/ 	.word	0x00000000
        /*0050*/ 	.short	0x0001
        /*0052*/ 	.short	0x0008
        /*0054*/ 	.byte	0x00, 0xf5, 0x21, 0x00


	//----- nvinfo : EIATTR_KPARAM_INFO
	.align		4
.L_29:
        /*0058*/ 	.byte	0x04, 0x17
        /*005a*/ 	.short	(.L_31 - .L_30)
.L_30:
        /*005c*/ 	.word	0x00000000
        /*0060*/ 	.short	0x0000
        /*0062*/ 	.short	0x0000
        /*0064*/ 	.byte	0x00, 0xf5, 0x21, 0x00


	//----- nvinfo : EIATTR_SPARSE_MMA_MASK
	.align		4
.L_31:
        /*0068*/ 	.byte	0x03, 0x50
        /*006a*/ 	.short	0x0000


	//----- nvinfo : EIATTR_MAXREG_COUNT
	.align		4
        /*006c*/ 	.byte	0x03, 0x1b
        /*006e*/ 	.short	0x00ff


	//----- nvinfo : EIATTR_MERCURY_ISA_VERSION
	.align		4
        /*0070*/ 	.byte	0x03, 0x5f
        /*0072*/ 	.short	0x0101


	//----- nvinfo : EIATTR_VRC_CTA_INIT_COUNT
	.align		4
        /*0074*/ 	.byte	0x02, 0x4a
	.zero		1
	.zero		1


	//----- nvinfo : EIATTR_EXIT_INSTR_OFFSETS
	.align		4
        /*0078*/ 	.byte	0x04, 0x1c
        /*007a*/ 	.short	(.L_33 - .L_32)


	//   ....[0]....
.L_32:
        /*007c*/ 	.word	0x00000080


	//   ....[1]....
        /*0080*/ 	.word	0x00000270


	//   ....[2]....
        /*0084*/ 	.word	0x000006b0


	//   ....[3]....
        /*0088*/ 	.word	0x000008a0


	//   ....[4]....
        /*008c*/ 	.word	0x000009f0


	//   ....[5]....
        /*0090*/ 	.word	0x00000aa0


	//----- nvinfo : EIATTR_CBANK_PARAM_SIZE
	.align		4
.L_33:
        /*0094*/ 	.byte	0x03, 0x19
        /*0096*/ 	.short	0x0024


	//----- nvinfo : EIATTR_PARAM_CBANK
	.align		4
        /*0098*/ 	.byte	0x04, 0x0a
        /*009a*/ 	.short	(.L_35 - .L_34)
	.align		4
.L_34:
        /*009c*/ 	.word	index@(.nv.constant0._Z15kernel_multiplyPfS_S_iii)
        /*00a0*/ 	.short	0x0380
        /*00a2*/ 	.short	0x0024


	//----- nvinfo : EIATTR_SW_WAR
	.align		4
.L_35:
        /*00a4*/ 	.byte	0x04, 0x36
        /*00a6*/ 	.short	(.L_37 - .L_36)
.L_36:
        /*00a8*/ 	.word	0x00000008
.L_37:


//--------------------- .nv.info._Z15kernel_subtractPfS_S_ii --------------------------
	.section	.nv.info._Z15kernel_subtractPfS_S_ii,"",@"SHT_CUDA_INFO"
	.sectionflags	@""
	.align	4


	//----- nvinfo : EIATTR_CUDA_API_VERSION
	.align		4
        /*0000*/ 	.byte	0x04, 0x37
        /*0002*/ 	.short	(.L_39 - .L_38)
.L_38:
        /*0004*/ 	.word	0x00000082


	//----- nvinfo : EIATTR_KPARAM_INFO
	.align		4
.L_39:
        /*0008*/ 	.byte	0x04, 0x17
        /*000a*/ 	.short	(.L_41 - .L_40)
.L_40:
        /*000c*/ 	.word	0x00000000
        /*0010*/ 	.short	0x0004
        /*0012*/ 	.short	0x001c
        /*0014*/ 	.byte	0x00, 0xf0, 0x11, 0x00


	//----- nvinfo : EIATTR_KPARAM_INFO
	.align		4
.L_41:
        /*0018*/ 	.byte	0x04, 0x17
        /*001a*/ 	.short	(.L_43 - .L_42)
.L_42:
        /*001c*/ 	.word	0x00000000
        /*0020*/ 	.short	0x0003
        /*0022*/ 	.short	0x0018
        /*0024*/ 	.byte	0x00, 0xf0, 0x11, 0x00


	//----- nvinfo : EIATTR_KPARAM_INFO
	.align		4
.L_43:
        /*0028*/ 	.byte	0x04, 0x17
        /*002a*/ 	.short	(.L_45 - .L_44)
.L_44:
        /*002c*/ 	.word	0x00000000
        /*0030*/ 	.short	0x0002
        /*0032*/ 	.short	0x0010
        /*0034*/ 	.byte	0x00, 0xf5, 0x21, 0x00


	//----- nvinfo : EIATTR_KPARAM_INFO
	.align		4
.L_45:
        /*0038*/ 	.byte	0x04, 0x17
        /*003a*/ 	.short	(.L_47 - .L_46)
.L_46:
        /*003c*/ 	.word	0x00000000
        /*0040*/ 	.short	0x0001
        /*0042*/ 	.short	0x0008
        /*0044*/ 	.byte	0x00, 0xf5, 0x21, 0x00


	//----- nvinfo : EIATTR_KPARAM_INFO
	.align		4
.L_47:
        /*0048*/ 	.byte	0x04, 0x17
        /*004a*/ 	.short	(.L_49 - .L_48)
.L_48:
        /*004c*/ 	.word	0x00000000
        /*0050*/ 	.short	0x0000
        /*0052*/ 	.short	0x0000
        /*0054*/ 	.byte	0x00, 0xf5, 0x21, 0x00


	//----- nvinfo : EIATTR_SPARSE_MMA_MASK
	.align		4
.L_49:
        /*0058*/ 	.byte	0x03, 0x50
        /*005a*/ 	.short	0x0000


	//----- nvinfo : EIATTR_MAXREG_COUNT
	.align		4
        /*005c*/ 	.byte	0x03, 0x1b
        /*005e*/ 	.short	0x00ff


	//----- nvinfo : EIATTR_MERCURY_ISA_VERSION
	.align		4
        /*0060*/ 	.byte	0x03, 0x5f
        /*0062*/ 	.short	0x0101


	//----- nvinfo : EIATTR_VRC_CTA_INIT_COUNT
	.align		4
        /*0064*/ 	.byte	0x02, 0x4a
	.zero		1
	.zero		1


	//----- nvinfo : EIATTR_EXIT_INSTR_OFFSETS
	.align		4
        /*0068*/ 	.byte	0x04, 0x1c
        /*006a*/ 	.short	(.L_51 - .L_50)


	//   ....[0]....
.L_50:
        /*006c*/ 	.word	0x00000070


	//   ....[1]....
        /*0070*/ 	.word	0x00000130


	//----- nvinfo : EIATTR_CBANK_PARAM_SIZE
	.align		4
.L_51:
        /*0074*/ 	.byte	0x03, 0x19
        /*0076*/ 	.short	0x0020


	//----- nvinfo : EIATTR_PARAM_CBANK
	.align		4
        /*0078*/ 	.byte	0x04, 0x0a
        /*007a*/ 	.short	(.L_53 - .L_52)
	.align		4
.L_52:
        /*007c*/ 	.word	index@(.nv.constant0._Z15kernel_subtractPfS_S_ii)
        /*0080*/ 	.short	0x0380
        /*0082*/ 	.short	0x0020


	//----- nvinfo : EIATTR_SW_WAR
	.align		4
.L_53:
        /*0084*/ 	.byte	0x04, 0x36
        /*0086*/ 	.short	(.L_55 - .L_54)
.L_54:
        /*0088*/ 	.word	0x00000008
.L_55:


//--------------------- .nv.info._Z10kernel_addPfS_S_ii --------------------------
	.section	.nv.info._Z10kernel_addPfS_S_ii,"",@"SHT_CUDA_INFO"
	.sectionflags	@""
	.align	4


	//----- nvinfo : EIATTR_CUDA_API_VERSION
	.align		4
        /*0000*/ 	.byte	0x04, 0x37
        /*0002*/ 	.short	(.L_57 - .L_56)
.L_56:
        /*0004*/ 	.word	0x00000082


	//----- nvinfo : EIATTR_KPARAM_INFO
	.align		4
.L_57:
        /*0008*/ 	.byte	0x04, 0x17
        /*000a*/ 	.short	(.L_59 - .L_58)
.L_58:
        /*000c*/ 	.word	0x00000000
        /*0010*/ 	.short	0x0004
        /*0012*/ 	.short	0x001c
        /*0014*/ 	.byte	0x00, 0xf0, 0x11, 0x00


	//----- nvinfo : EIATTR_KPARAM_INFO
	.align		4
.L_59:
        /*0018*/ 	.byte	0x04, 0x17
        /*001a*/ 	.short	(.L_61 - .L_60)
.L_60:
        /*001c*/ 	.word	0x00000000
        /*0020*/ 	.short	0x0003
        /*0022*/ 	.short	0x0018
        /*0024*/ 	.byte	0x00, 0xf0, 0x11, 0x00


	//----- nvinfo : EIATTR_KPARAM_INFO
	.align		4
.L_61:
        /*0028*/ 	.byte	0x04, 0x17
        /*002a*/ 	.short	(.L_63 - .L_62)
.L_62:
        /*002c*/ 	.word	0x00000000
        /*0030*/ 	.short	0x0002
        /*0032*/ 	.short	0x0010
        /*0034*/ 	.byte	0x00, 0xf5, 0x21, 0x00


	//----- nvinfo : EIATTR_KPARAM_INFO
	.align		4
.L_63:
        /*0038*/ 	.byte	0x04, 0x17
        /*003a*/ 	.short	(.L_65 - .L_64)
.L_64:
        /*003c*/ 	.word	0x00000000
        /*0040*/ 	.short	0x0001
        /*0042*/ 	.short	0x0008
        /*0044*/ 	.byte	0x00, 0xf5, 0x21, 0x00


	//----- nvinfo : EIATTR_KPARAM_INFO
	.align		4
.L_65:
        /*0048*/ 	.byte	0x04, 0x17
        /*004a*/ 	.short	(.L_67 - .L_66)
.L_66:
        /*004c*/ 	.word	0x00000000
        /*0050*/ 	.short	0x0000
        /*0052*/ 	.short	0x0000
        /*0054*/ 	.byte	0x00, 0xf5, 0x21, 0x00


	//----- nvinfo : EIATTR_SPARSE_MMA_MASK
	.align		4
.L_67:
        /*0058*/ 	.byte	0x03, 0x50
        /*005a*/ 	.short	0x0000


	//----- nvinfo : EIATTR_MAXREG_COUNT
	.align		4
        /*005c*/ 	.byte	0x03, 0x1b
        /*005e*/ 	.short	0x00ff


	//----- nvinfo : EIATTR_MERCURY_ISA_VERSION
	.align		4
        /*0060*/ 	.byte	0x03, 0x5f
        /*0062*/ 	.short	0x0101


	//----- nvinfo : EIATTR_VRC_CTA_INIT_COUNT
	.align		4
        /*0064*/ 	.byte	0x02, 0x4a
	.zero		1
	.zero		1


	//----- nvinfo : EIATTR_EXIT_INSTR_OFFSETS
	.align		4
        /*0068*/ 	.byte	0x04, 0x1c
        /*006a*/ 	.short	(.L_69 - .L_68)


	//   ....[0]....
.L_68:
        /*006c*/ 	.word	0x00000070


	//   ....[1]....
        /*0070*/ 	.word	0x00000130


	//----- nvinfo : EIATTR_CBANK_PARAM_SIZE
	.align		4
.L_69:
        /*0074*/ 	.byte	0x03, 0x19
        /*0076*/ 	.short	0x0020


	//----- nvinfo : EIATTR_PARAM_CBANK
	.align		4
        /*0078*/ 	.byte	0x04, 0x0a
        /*007a*/ 	.short	(.L_71 - .L_70)
	.align		4
.L_70:
        /*007c*/ 	.word	index@(.nv.constant0._Z10kernel_addPfS_S_ii)
        /*0080*/ 	.short	0x0380
        /*0082*/ 	.short	0x0020


	//----- nvinfo : EIATTR_SW_WAR
	.align		4
.L_71:
        /*0084*/ 	.byte	0x04, 0x36
        /*0086*/ 	.short	(.L_73 - .L_72)
.L_72:
        /*0088*/ 	.word	0x00000008
.L_73:


//--------------------- .nv.callgraph             --------------------------
	.section	.nv.callgraph,"",@"SHT_CUDA_CALLGRAPH"
	.align	4
	.sectionentsize	8
	.align		4
        /*0000*/ 	.word	0x00000000
	.align		4
        /*0004*/ 	.word	0xffffffff
	.align		4
        /*0008*/ 	.word	0x00000000
	.align		4
        /*000c*/ 	.word	0xfffffffe
	.align		4
        /*0010*/ 	.word	0x00000000
	.align		4
        /*0014*/ 	.word	0xfffffffd
	.align		4
        /*0018*/ 	.word	0x00000000
	.align		4
        /*001c*/ 	.word	0xfffffffc


//--------------------- .text._Z15kernel_multiplyPfS_S_iii --------------------------
	.section	.text._Z15kernel_multiplyPfS_S_iii,"ax",@progbits
	.align	128
        .global         _Z15kernel_multiplyPfS_S_iii
        .type           _Z15kernel_multiplyPfS_S_iii,@function
        .size           _Z15kernel_multiplyPfS_S_iii,(.L_x_7 - _Z15kernel_multiplyPfS_S_iii)
        .other          _Z15kernel_multiplyPfS_S_iii,@"STO_CUDA_ENTRY STV_DEFAULT"
_Z15kernel_multiplyPfS_S_iii:
.text._Z15kernel_multiplyPfS_S_iii:
[----:B------:R-:W-:Y:S01]  /*0000*/  LDC R1, c[0x0][0x37c] ;  /* 0x0000df00ff017b82 */ /* 0x000fe20000000800 */
[----:B------:R-:W0:Y:S07]  /*0010*/  S2R R7, SR_CTAID.X ;  /* 0x0000000000077919 */ /* 0x000e2e0000002500 */
[----:B------:R-:W1:Y:S01]  /*0020*/  LDC R6, c[0x0][0x3a0] ;  /* 0x0000e800ff067b82 */ /* 0x000e620000000800 */
[----:B------:R-:W1:Y:S01]  /*0030*/  LDCU UR4, c[0x0][0x398] ;  /* 0x00007300ff0477ac */ /* 0x000e620008000800 */
[----:B------:R-:W0:Y:S01]  /*0040*/  S2R R2, SR_TID.X ;  /* 0x0000000000027919 */ /* 0x000e220000002100 */
[----:B-1----:R-:W-:Y:S01]  /*0050*/  IMAD R0, R6, UR4, RZ ;  /* 0x0000000406007c24 */ /* 0x002fe2000f8e02ff */
[----:B0-----:R-:W-:-:S04]  /*0060*/  LEA R7, R7, R2, 0x8 ;  /* 0x0000000207077211 */ /* 0x001fc800078e40ff */
[----:B------:R-:W-:-:S13]  /*0070*/  ISETP.GE.AND P0, PT, R7, R0, PT ;  /* 0x000000000700720c */ /* 0x000fda0003f06270 */
[----:B------:R-:W-:Y:S05]  /*0080*/  @P0 EXIT ;  /* 0x000000000000094d */ /* 0x000fea0003800000 */
[----:B------:R-:W-:Y:S01]  /*0090*/  IABS R8, R6 ;  /* 0x0000000600087213 */ /* 0x000fe20000000000 */
[----:B------:R-:W0:Y:S01]  /*00a0*/  LDCU.64 UR6, c[0x0][0x358] ;  /* 0x00006b00ff0677ac */ /* 0x000e220008000a00 */
[----:B------:R-:W-:Y:S02]  /*00b0*/  IABS R4, R7 ;  /* 0x0000000700047213 */ /* 0x000fe40000000000 */
[----:B------:R-:W1:Y:S08]  /*00c0*/  I2F.RP R0, R8 ;  /* 0x0000000800007306 */ /* 0x000e700000209400 */
[----:B-1----:R-:W1:Y:S02]  /*00d0*/  MUFU.RCP R0, R0 ;  /* 0x0000000000007308 */ /* 0x002e640000001000 */
[----:B-1----:R-:W-:-:S06]  /*00e0*/  IADD3 R2, PT, PT, R0, 0xffffffe, RZ ;  /* 0x0ffffffe00027810 */ /* 0x002fcc0007ffe0ff */
[----:B------:R1:W2:Y:S02]  /*00f0*/  F2I.FTZ.U32.TRUNC.NTZ R3, R2 ;  /* 0x0000000200037305 */ /* 0x0002a4000021f000 */
[----:B-1----:R-:W-:Y:S01]  /*0100*/  HFMA2 R2, -RZ, RZ, 0, 0 ;  /* 0x00000000ff027431 */ /* 0x002fe200000001ff */
[----:B--2---:R-:W-:-:S05]  /*0110*/  IADD3 R5, PT, PT, RZ, -R3, RZ ;  /* 0x80000003ff057210 */ /* 0x004fca0007ffe0ff */
[----:B------:R-:W-:-:S04]  /*0120*/  IMAD R5, R5, R8, RZ ;  /* 0x0000000805057224 */ /* 0x000fc800078e02ff */
[----:B------:R-:W-:Y:S01]  /*0130*/  IMAD.HI.U32 R3, R3, R5, R2 ;  /* 0x0000000503037227 */ /* 0x000fe200078e0002 */
[----:B------:R-:W-:-:S05]  /*0140*/  MOV R5, R4 ;  /* 0x0000000400057202 */ /* 0x000fca0000000f00 */
[----:B------:R-:W-:Y:S02]  /*0150*/  IMAD.HI.U32 R4, R3, R5, RZ ;  /* 0x0000000503047227 */ /* 0x000fe400078e00ff */
[----:B------:R-:W1:Y:S03]  /*0160*/  LDC.64 R2, c[0x0][0x390] ;  /* 0x0000e400ff027b82 */ /* 0x000e660000000a00 */
[----:B------:R-:W-:-:S05]  /*0170*/  IADD3 R0, PT, PT, -R4, RZ, RZ ;  /* 0x000000ff04007210 */ /* 0x000fca0007ffe1ff */
[C---:B------:R-:W-:Y:S02]  /*0180*/  IMAD R5, R8.reuse, R0, R5 ;  /* 0x0000000008057224 */ /* 0x040fe400078e0205 */
[----:B------:R-:W2:Y:S03]  /*0190*/  LDC R0, c[0x0][0x39c] ;  /* 0x0000e700ff007b82 */ /* 0x000ea60000000800 */
[----:B------:R-:W-:Y:S01]  /*01a0*/  ISETP.GT.U32.AND P1, PT, R8, R5, PT ;  /* 0x000000050800720c */ /* 0x000fe20003f24070 */
[----:B-1----:R-:W-:-:S12]  /*01b0*/  IMAD.WIDE R2, R7, 0x4, R2 ;  /* 0x0000000407027825 */ /* 0x002fd800078e0202 */
[-C--:B------:R-:W-:Y:S02]  /*01c0*/  @!P1 IADD3 R5, PT, PT, R5, -R8.reuse, RZ ;  /* 0x8000000805059210 */ /* 0x080fe40007ffe0ff */
[----:B------:R-:W-:Y:S01]  /*01d0*/  @!P1 IADD3 R4, PT, PT, R4, 0x1, RZ ;  /* 0x0000000104049810 */ /* 0x000fe20007ffe0ff */
[----:B0-----:R0:W-:Y:S01]  /*01e0*/  STG.E desc[UR6][R2.64], RZ ;  /* 0x000000ff02007986 */ /* 0x0011e2000c101906 */
[----:B------:R-:W-:Y:S02]  /*01f0*/  ISETP.GE.U32.AND P2, PT, R5, R8, PT ;  /* 0x000000080500720c */ /* 0x000fe40003f46070 */
[----:B------:R-:W-:Y:S02]  /*0200*/  LOP3.LUT R5, R7, R6, RZ, 0x3c, !PT ;  /* 0x0000000607057212 */ /* 0x000fe400078e3cff */
[----:B--2---:R-:W-:Y:S02]  /*0210*/  ISETP.GE.AND P1, PT, R0, 0x1, PT ;  /* 0x000000010000780c */ /* 0x004fe40003f26270 */
[----:B------:R-:W-:-:S07]  /*0220*/  ISETP.GE.AND P0, PT, R5, RZ, PT ;  /* 0x000000ff0500720c */ /* 0x000fce0003f06270 */
[----:B------:R-:W-:Y:S02]  /*0230*/  @P2 IADD3 R4, PT, PT, R4, 0x1, RZ ;  /* 0x0000000104042810 */ /* 0x000fe40007ffe0ff */
[----:B------:R-:W-:Y:S02]  /*0240*/  ISETP.NE.AND P2, PT, R6, RZ, PT ;  /* 0x000000ff0600720c */ /* 0x000fe40003f45270 */
[----:B------:R-:W-:-:S04]  /*0250*/  MOV R9, R4 ;  /* 0x0000000400097202 */ /* 0x000fc80000000f00 */
[----:B------:R-:W-:Y:S01]  /*0260*/  @!P0 IADD3 R9, PT, PT, -R9, RZ, RZ ;  /* 0x000000ff09098210 */ /* 0x000fe20007ffe1ff */
[----:B0-----:R-:W-:Y:S06]  /*0270*/  @!P1 EXIT ;  /* 0x000000000000994d */ /* 0x001fec0003800000 */
[C---:B------:R-:W-:Y:S01]  /*0280*/  ISETP.GE.U32.AND P0, PT, R0.reuse, 0x8, PT ;  /* 0x000000080000780c */ /* 0x040fe20003f06070 */
[----:B------:R-:W-:Y:S01]  /*0290*/  IMAD.MOV.U32 R13, RZ, RZ, RZ ;  /* 0x000000ffff0d7224 */ /* 0x000fe200078e00ff */
[----:B------:R-:W-:Y:S02]  /*02a0*/  @!P2 LOP3.LUT R9, RZ, R6, RZ, 0x33, !PT ;  /* 0x00000006ff09a212 */ /* 0x000fe400078e33ff */
[----:B------:R-:W-:Y:S02]  /*02b0*/  LOP3.LUT R20, R0, 0x7, RZ, 0xc0, !PT ;  /* 0x0000000700147812 */ /* 0x000fe400078ec0ff */
[C---:B------:R-:W-:Y:S01]  /*02c0*/  IADD3 R4, PT, PT, -R9.reuse, RZ, RZ ;  /* 0x000000ff09047210 */ /* 0x040fe20007ffe1ff */
[----:B------:R-:W-:Y:S01]  /*02d0*/  IMAD R9, R9, R0, RZ ;  /* 0x0000000009097224 */ /* 0x000fe200078e02ff */
[----:B------:R-:W-:Y:S02]  /*02e0*/  ISETP.NE.AND P1, PT, R20, RZ, PT ;  /* 0x000000ff1400720c */ /* 0x000fe40003f25270 */
[----:B------:R-:W-:Y:S01]  /*02f0*/  MOV R8, RZ ;  /* 0x000000ff00087202 */ /* 0x000fe20000000f00 */
[----:B------:R-:W-:-:S02]  /*0300*/  IMAD R7, R6, R4, R7 ;  /* 0x0000000406077224 */ /* 0x000fc400078e0207 */
[----:B------:R-:W-:Y:S08]  /*0310*/  @!P0 BRA `(.L_x_0) ;  /* 0x0000000000e48947 */ /* 0x000ff00003800000 */
[----:B------:R-:W0:Y:S01]  /*0320*/  LDCU.64 UR4, c[0x0][0x380] ;  /* 0x00007000ff0477ac */ /* 0x000e220008000a00 */
[----:B------:R-:W-:Y:S01]  /*0330*/  LOP3.LUT R8, R0, 0x7ffffff8, RZ, 0xc0, !PT ;  /* 0x7ffffff800087812 */ /* 0x000fe200078ec0ff */
[----:B------:R-:W-:Y:S01]  /*0340*/  HFMA2 R13, -RZ, RZ, 0, 0 ;  /* 0x00000000ff0d7431 */ /* 0x000fe200000001ff */
[----:B------:R-:W-:Y:S02]  /*0350*/  MOV R12, R9 ;  /* 0x00000009000c7202 */ /* 0x000fe40000000f00 */
[----:B------:R-:W-:Y:S02]  /*0360*/  MOV R11, R7 ;  /* 0x00000007000b7202 */ /* 0x000fe40000000f00 */
[----:B------:R-:W-:Y:S01]  /*0370*/  IADD3 R10, PT, PT, -R8, RZ, RZ ;  /* 0x000000ff080a7210 */ /* 0x000fe20007ffe1ff */
[----:B0-----:R-:W-:-:S04]  /*0380*/  UIADD3 UR4, UP0, UPT, UR4, 0x10, URZ ;  /* 0x0000001004047890 */ /* 0x001fc8000ff1e0ff */
[----:B------:R-:W-:-:S12]  /*0390*/  UIADD3.X UR5, UPT, UPT, URZ, UR5, URZ, UP0, !UPT ;  /* 0x00000005ff057290 */ /* 0x000fd800087fe4ff */
.L_x_1:
[----:B------:R-:W0:Y:S01]  /*03a0*/  LDC.64 R14, c[0x0][0x388] ;  /* 0x0000e200ff0e7b82 */ /* 0x000e220000000a00 */
[----:B------:R-:W-:Y:S02]  /*03b0*/  MOV R4, UR4 ;  /* 0x0000000400047c02 */ /* 0x000fe40008000f00 */
[----:B------:R-:W-:-:S03]  /*03c0*/  MOV R5, UR5 ;  /* 0x0000000500057c02 */ /* 0x000fc60008000f00 */
[----:B------:R-:W-:-:S05]  /*03d0*/  IMAD.WIDE R4, R12, 0x4, R4 ;  /* 0x000000040c047825 */ /* 0x000fca00078e0204 */
[----:B------:R-:W2:Y:S01]  /*03e0*/  LDG.E R16, desc[UR6][R4.64+-0x10] ;  /* 0xfffff00604107981 */ /* 0x000ea2000c1e1900 */
[----:B0-----:R-:W-:-:S05]  /*03f0*/  IMAD.WIDE R14, R11, 0x4, R14 ;  /* 0x000000040b0e7825 */ /* 0x001fca00078e020e */
[----:B------:R-:W2:Y:S02]  /*0400*/  LDG.E R17, desc[UR6][R14.64] ;  /* 0x000000060e117981 */ /* 0x000ea4000c1e1900 */
[----:B-12---:R-:W-:Y:S01]  /*0410*/  FFMA R13, R16, R17, R13 ;  /* 0x00000011100d7223 */ /* 0x006fe2000000000d */
[----:B------:R-:W-:-:S04]  /*0420*/  IMAD.WIDE R16, R6, 0x4, R14 ;  /* 0x0000000406107825 */ /* 0x000fc800078e020e */
[----:B------:R0:W-:Y:S04]  /*0430*/  STG.E desc[UR6][R2.64], R13 ;  /* 0x0000000d02007986 */ /* 0x0001e8000c101906 */
[----:B------:R-:W2:Y:S04]  /*0440*/  LDG.E R18, desc[UR6][R4.64+-0xc] ;  /* 0xfffff40604127981 */ /* 0x000ea8000c1e1900 */
[----:B------:R-:W2:Y:S02]  /*0450*/  LDG.E R19, desc[UR6][R16.64] ;  /* 0x0000000610137981 */ /* 0x000ea4000c1e1900 */
[----:B--2---:R-:W-:Y:S01]  /*0460*/  FFMA R21, R18, R19, R13 ;  /* 0x0000001312157223 */ /* 0x004fe2000000000d */
[----:B------:R-:W-:-:S04]  /*0470*/  IMAD.WIDE R18, R6, 0x4, R16 ;  /* 0x0000000406127825 */ /* 0x000fc800078e0210 */
[----:B------:R1:W-:Y:S04]  /*0480*/  STG.E desc[UR6][R2.64], R21 ;  /* 0x0000001502007986 */ /* 0x0003e8000c101906 */
[----:B------:R-:W2:Y:S04]  /*0490*/  LDG.E R22, desc[UR6][R4.64+-0x8] ;  /* 0xfffff80604167981 */ /* 0x000ea8000c1e1900 */
[----:B------:R-:W2:Y:S02]  /*04a0*/  LDG.E R14, desc[UR6][R18.64] ;  /* 0x00000006120e7981 */ /* 0x000ea4000c1e1900 */
[----:B--2---:R-:W-:Y:S01]  /*04b0*/  FFMA R23, R22, R14, R21 ;  /* 0x0000000e16177223 */ /* 0x004fe20000000015 */
[----:B------:R-:W-:-:S04]  /*04c0*/  IMAD.WIDE R14, R6, 0x4, R18 ;  /* 0x00000004060e7825 */ /* 0x000fc800078e0212 */
[----:B------:R2:W-:Y:S04]  /*04d0*/  STG.E desc[UR6][R2.64], R23 ;  /* 0x0000001702007986 */ /* 0x0005e8000c101906 */
[----:B------:R-:W3:Y:S04]  /*04e0*/  LDG.E R22, desc[UR6][R4.64+-0x4] ;  /* 0xfffffc0604167981 */ /* 0x000ee8000c1e1900 */
[----:B0-----:R-:W3:Y:S01]  /*04f0*/  LDG.E R13, desc[UR6][R14.64] ;  /* 0x000000060e0d7981 */ /* 0x001ee2000c1e1900 */
[----:B------:R-:W-:-:S04]  /*0500*/  IMAD.WIDE R16, R6, 0x4, R14 ;  /* 0x0000000406107825 */ /* 0x000fc800078e020e */
[----:B---3--:R-:W-:-:S05]  /*0510*/  FFMA R13, R22, R13, R23 ;  /* 0x0000000d160d7223 */ /* 0x008fca0000000017 */
[----:B------:R0:W-:Y:S04]  /*0520*/  STG.E desc[UR6][R2.64], R13 ;  /* 0x0000000d02007986 */ /* 0x0001e8000c101906 */
[----:B------:R-:W3:Y:S04]  /*0530*/  LDG.E R22, desc[UR6][R4.64] ;  /* 0x0000000604167981 */ /* 0x000ee8000c1e1900 */
[----:B-1----:R-:W3:Y:S01]  /*0540*/  LDG.E R21, desc[UR6][R16.64] ;  /* 0x0000000610157981 */ /* 0x002ee2000c1e1900 */
[----:B------:R-:W-:-:S04]  /*0550*/  IMAD.WIDE R18, R6, 0x4, R16 ;  /* 0x0000000406127825 */ /* 0x000fc800078e0210 */
[----:B---3--:R-:W-:-:S05]  /*0560*/  FFMA R21, R22, R21, R13 ;  /* 0x0000001516157223 */ /* 0x008fca000000000d */
[----:B------:R1:W-:Y:S04]  /*0570*/  STG.E desc[UR6][R2.64], R21 ;  /* 0x0000001502007986 */ /* 0x0003e8000c101906 */
[----:B------:R-:W3:Y:S04]  /*0580*/  LDG.E R22, desc[UR6][R4.64+0x4] ;  /* 0x0000040604167981 */ /* 0x000ee8000c1e1900 */
[----:B--2---:R-:W3:Y:S01]  /*0590*/  LDG.E R23, desc[UR6][R18.64] ;  /* 0x0000000612177981 */ /* 0x004ee2000c1e1900 */
[----:B------:R-:W-:-:S04]  /*05a0*/  IMAD.WIDE R14, R6, 0x4, R18 ;  /* 0x00000004060e7825 */ /* 0x000fc800078e0212 */
[----:B---3--:R-:W-:-:S05]  /*05b0*/  FFMA R23, R22, R23, R21 ;  /* 0x0000001716177223 */ /* 0x008fca0000000015 */
[----:B------:R1:W-:Y:S04]  /*05c0*/  STG.E desc[UR6][R2.64], R23 ;  /* 0x0000001702007986 */ /* 0x0003e8000c101906 */
[----:B------:R-:W2:Y:S04]  /*05d0*/  LDG.E R22, desc[UR6][R4.64+0x8] ;  /* 0x0000080604167981 */ /* 0x000ea8000c1e1900 */
[----:B0-----:R-:W2:Y:S01]  /*05e0*/  LDG.E R13, desc[UR6][R14.64] ;  /* 0x000000060e0d7981 */ /* 0x001ea2000c1e1900 */
[----:B------:R-:W-:-:S04]  /*05f0*/  IMAD.WIDE R16, R6, 0x4, R14 ;  /* 0x0000000406107825 */ /* 0x000fc800078e020e */
[----:B------:R-:W-:Y:S02]  /*0600*/  VIADD R10, R10, 0x8 ;  /* 0x000000080a0a7836 */ /* 0x000fe40000000000 */
[----:B--2---:R-:W-:-:S05]  /*0610*/  FFMA R25, R22, R13, R23 ;  /* 0x0000000d16197223 */ /* 0x004fca0000000017 */
[----:B------:R1:W-:Y:S04]  /*0620*/  STG.E desc[UR6][R2.64], R25 ;  /* 0x0000001902007986 */ /* 0x0003e8000c101906 */
[----:B------:R-:W2:Y:S04]  /*0630*/  LDG.E R22, desc[UR6][R4.64+0xc] ;  /* 0x00000c0604167981 */ /* 0x000ea8000c1e1900 */
[----:B------:R-:W2:Y:S01]  /*0640*/  LDG.E R16, desc[UR6][R16.64] ;  /* 0x0000000610107981 */ /* 0x000ea2000c1e1900 */
[----:B------:R-:W-:Y:S02]  /*0650*/  ISETP.NE.AND P0, PT, R10, RZ, PT ;  /* 0x000000ff0a00720c */ /* 0x000fe40003f05270 */
[----:B------:R-:W-:-:S02]  /*0660*/  LEA R11, R6, R11, 0x3 ;  /* 0x0000000b060b7211 */ /* 0x000fc400078e18ff */
[----:B------:R-:W-:Y:S01]  /*0670*/  IADD3 R12, PT, PT, R12, 0x8, RZ ;  /* 0x000000080c0c7810 */ /* 0x000fe20007ffe0ff */
[----:B--2---:R-:W-:-:S05]  /*0680*/  FFMA R13, R22, R16, R25 ;  /* 0x00000010160d7223 */ /* 0x004fca0000000019 */
[----:B------:R1:W-:Y:S03]  /*0690*/  STG.E desc[UR6][R2.64], R13 ;  /* 0x0000000d02007986 */ /* 0x0003e6000c101906 */
[----:B------:R-:W-:Y:S05]  /*06a0*/  @P0 BRA `(.L_x_1) ;  /* 0xfffffffc003c0947 */ /* 0x000fea000383ffff */
.L_x_0:
[----:B------:R-:W-:Y:S05]  /*06b0*/  @!P1 EXIT ;  /* 0x000000000000994d */ /* 0x000fea0003800000 */
[----:B------:R-:W-:Y:S02]  /*06c0*/  ISETP.GE.U32.AND P0, PT, R20, 0x4, PT ;  /* 0x000000041400780c */ /* 0x000fe40003f06070 */
[----:B------:R-:W-:-:S04]  /*06d0*/  LOP3.LUT R16, R0, 0x3, RZ, 0xc0, !PT ;  /* 0x0000000300107812 */ /* 0x000fc800078ec0ff */
[----:B------:R-:W-:-:S07]  /*06e0*/  ISETP.NE.AND P1, PT, R16, RZ, PT ;  /* 0x000000ff1000720c */ /* 0x000fce0003f25270 */
[----:B------:R-:W-:Y:S06]  /*06f0*/  @!P0 BRA `(.L_x_2) ;  /* 0x0000000000688947 */ /* 0x000fec0003800000 */
[----:B------:R-:W0:Y:S01]  /*0700*/  LDC.64 R4, c[0x0][0x380] ;  /* 0x0000e000ff047b82 */ /* 0x000e220000000a00 */
[----:B------:R-:W-:Y:S01]  /*0710*/  IADD3 R15, PT, PT, R9, R8, RZ ;  /* 0x00000008090f7210 */ /* 0x000fe20007ffe0ff */
[----:B------:R-:W-:-:S06]  /*0720*/  IMAD R17, R8, R6, R7 ;  /* 0x0000000608117224 */ /* 0x000fcc00078e0207 */
[----:B------:R-:W2:Y:S01]  /*0730*/  LDC.64 R10, c[0x0][0x388] ;  /* 0x0000e200ff0a7b82 */ /* 0x000ea20000000a00 */
[----:B0-----:R-:W-:-:S05]  /*0740*/  IMAD.WIDE R4, R15, 0x4, R4 ;  /* 0x000000040f047825 */ /* 0x001fca00078e0204 */
[----:B------:R-:W3:Y:S01]  /*0750*/  LDG.E R12, desc[UR6][R4.64] ;  /* 0x00000006040c7981 */ /* 0x000ee2000c1e1900 */
[----:B--2---:R-:W-:-:S05]  /*0760*/  IMAD.WIDE R10, R17, 0x4, R10 ;  /* 0x00000004110a7825 */ /* 0x004fca00078e020a */
[----:B------:R-:W3:Y:S02]  /*0770*/  LDG.E R14, desc[UR6][R10.64] ;  /* 0x000000060a0e7981 */ /* 0x000ee4000c1e1900 */
[----:B---3--:R-:W-:Y:S01]  /*0780*/  FFMA R17, R12, R14, R13 ;  /* 0x0000000e0c117223 */ /* 0x008fe2000000000d */
[----:B-1----:R-:W-:-:S04]  /*0790*/  IMAD.WIDE R12, R6, 0x4, R10 ;  /* 0x00000004060c7825 */ /* 0x002fc800078e020a */
[----:B------:R0:W-:Y:S04]  /*07a0*/  STG.E desc[UR6][R2.64], R17 ;  /* 0x0000001102007986 */ /* 0x0001e8000c101906 */
[----:B------:R-:W2:Y:S04]  /*07b0*/  LDG.E R14, desc[UR6][R4.64+0x4] ;  /* 0x00000406040e7981 */ /* 0x000ea8000c1e1900 */
[----:B------:R-:W2:Y:S02]  /*07c0*/  LDG.E R15, desc[UR6][R12.64] ;  /* 0x000000060c0f7981 */ /* 0x000ea4000c1e1900 */
[----:B--2---:R-:W-:Y:S01]  /*07d0*/  FFMA R19, R14, R15, R17 ;  /* 0x0000000f0e137223 */ /* 0x004fe20000000011 */
[----:B------:R-:W-:-:S04]  /*07e0*/  IMAD.WIDE R14, R6, 0x4, R12 ;  /* 0x00000004060e7825 */ /* 0x000fc800078e020c */
[----:B------:R0:W-:Y:S04]  /*07f0*/  STG.E desc[UR6][R2.64], R19 ;  /* 0x0000001302007986 */ /* 0x0001e8000c101906 */
[----:B------:R-:W2:Y:S04]  /*0800*/  LDG.E R18, desc[UR6][R4.64+0x8] ;  /* 0x0000080604127981 */ /* 0x000ea8000c1e1900 */
[----:B------:R-:W2:Y:S01]  /*0810*/  LDG.E R20, desc[UR6][R14.64] ;  /* 0x000000060e147981 */ /* 0x000ea2000c1e1900 */
[----:B------:R-:W-:-:S04]  /*0820*/  IMAD.WIDE R10, R6, 0x4, R14 ;  /* 0x00000004060a7825 */ /* 0x000fc800078e020e */
[----:B--2---:R-:W-:-:S05]  /*0830*/  FFMA R21, R18, R20, R19 ;  /* 0x0000001412157223 */ /* 0x004fca0000000013 */
[----:B------:R0:W-:Y:S04]  /*0840*/  STG.E desc[UR6][R2.64], R21 ;  /* 0x0000001502007986 */ /* 0x0001e8000c101906 */
[----:B------:R-:W2:Y:S04]  /*0850*/  LDG.E R18, desc[UR6][R4.64+0xc] ;  /* 0x00000c0604127981 */ /* 0x000ea8000c1e1900 */
[----:B------:R-:W2:Y:S01]  /*0860*/  LDG.E R10, desc[UR6][R10.64] ;  /* 0x000000060a0a7981 */ /* 0x000ea2000c1e1900 */
[----:B------:R-:W-:Y:S01]  /*0870*/  IADD3 R8, PT, PT, R8, 0x4, RZ ;  /* 0x0000000408087810 */ /* 0x000fe20007ffe0ff */
[----:B--2---:R-:W-:-:S05]  /*0880*/  FFMA R13, R18, R10, R21 ;  /* 0x0000000a120d7223 */ /* 0x004fca0000000015 */
[----:B------:R0:W-:Y:S02]  /*0890*/  STG.E desc[UR6][R2.64], R13 ;  /* 0x0000000d02007986 */ /* 0x0001e4000c101906 */
.L_x_2:
[----:B------:R-:W-:Y:S05]  /*08a0*/  @!P1 EXIT ;  /* 0x000000000000994d */ /* 0x000fea0003800000 */
[----:B------:R-:W-:Y:S02]  /*08b0*/  ISETP.NE.AND P0, PT, R16, 0x1, PT ;  /* 0x000000011000780c */ /* 0x000fe40003f05270 */
[----:B------:R-:W-:-:S04]  /*08c0*/  LOP3.LUT R0, R0, 0x1, RZ, 0xc0, !PT ;  /* 0x0000000100007812 */ /* 0x000fc800078ec0ff */
[----:B------:R-:W-:-:S07]  /*08d0*/  ISETP.NE.U32.AND P1, PT, R0, 0x1, PT ;  /* 0x000000010000780c */ /* 0x000fce0003f25070 */
[----:B------:R-:W-:Y:S06]  /*08e0*/  @!P0 BRA `(.L_x_3) ;  /* 0x0000000000408947 */ /* 0x000fec0003800000 */
[----:B------:R-:W2:Y:S01]  /*08f0*/  LDC.64 R4, c[0x0][0x380] ;  /* 0x0000e000ff047b82 */ /* 0x000ea20000000a00 */
[----:B------:R-:W-:Y:S01]  /*0900*/  IADD3 R15, PT, PT, R9, R8, RZ ;  /* 0x00000008090f7210 */ /* 0x000fe20007ffe0ff */
[----:B0-----:R-:W-:-:S06]  /*0910*/  IMAD R17, R8, R6, R7 ;  /* 0x0000000608117224 */ /* 0x001fcc00078e0207 */
[----:B------:R-:W0:Y:S01]  /*0920*/  LDC.64 R10, c[0x0][0x388] ;  /* 0x0000e200ff0a7b82 */ /* 0x000e220000000a00 */
[----:B--2---:R-:W-:-:S05]  /*0930*/  IMAD.WIDE R4, R15, 0x4, R4 ;  /* 0x000000040f047825 */ /* 0x004fca00078e0204 */
[----:B------:R-:W2:Y:S01]  /*0940*/  LDG.E R0, desc[UR6][R4.64] ;  /* 0x0000000604007981 */ /* 0x000ea2000c1e1900 */
[----:B0-----:R-:W-:-:S05]  /*0950*/  IMAD.WIDE R10, R17, 0x4, R10 ;  /* 0x00000004110a7825 */ /* 0x001fca00078e020a */
[----:B------:R-:W2:Y:S01]  /*0960*/  LDG.E R12, desc[UR6][R10.64] ;  /* 0x000000060a0c7981 */ /* 0x000ea2000c1e1900 */
[----:B------:R-:W-:-:S04]  /*0970*/  IMAD.WIDE R14, R6, 0x4, R10 ;  /* 0x00000004060e7825 */ /* 0x000fc800078e020a */
[----:B--2---:R-:W-:-:S05]  /*0980*/  FFMA R17, R0, R12, R13 ;  /* 0x0000000c00117223 */ /* 0x004fca000000000d */
[----:B------:R2:W-:Y:S04]  /*0990*/  STG.E desc[UR6][R2.64], R17 ;  /* 0x0000001102007986 */ /* 0x0005e8000c101906 */
[----:B------:R-:W1:Y:S04]  /*09a0*/  LDG.E R0, desc[UR6][R4.64+0x4] ;  /* 0x0000040604007981 */ /* 0x000e68000c1e1900 */
[----:B------:R-:W1:Y:S01]  /*09b0*/  LDG.E R14, desc[UR6][R14.64] ;  /* 0x000000060e0e7981 */ /* 0x000e62000c1e1900 */
[----:B------:R-:W-:Y:S01]  /*09c0*/  IADD3 R8, PT, PT, R8, 0x2, RZ ;  /* 0x0000000208087810 */ /* 0x000fe20007ffe0ff */
[----:B-1----:R-:W-:-:S05]  /*09d0*/  FFMA R13, R0, R14, R17 ;  /* 0x0000000e000d7223 */ /* 0x002fca0000000011 */
[----:B------:R2:W-:Y:S02]  /*09e0*/  STG.E desc[UR6][R2.64], R13 ;  /* 0x0000000d02007986 */ /* 0x0005e4000c101906 */
.L_x_3:
[----:B------:R-:W-:Y:S05]  /*09f0*/  @P1 EXIT ;  /* 0x000000000000194d */ /* 0x000fea0003800000 */
[----:B------:R-:W3:Y:S01]  /*0a00*/  LDC.64 R4, c[0x0][0x380] ;  /* 0x0000e000ff047b82 */ /* 0x000ee20000000a00 */
[----:B------:R-:W-:Y:S01]  /*0a10*/  IADD3 R9, PT, PT, R9, R8, RZ ;  /* 0x0000000809097210 */ /* 0x000fe20007ffe0ff */
[----:B------:R-:W-:-:S06]  /*0a20*/  IMAD R7, R8, R6, R7 ;  /* 0x0000000608077224 */ /* 0x000fcc00078e0207 */
[----:B------:R-:W4:Y:S01]  /*0a30*/  LDC.64 R10, c[0x0][0x388] ;  /* 0x0000e200ff0a7b82 */ /* 0x000f220000000a00 */
[----:B---3--:R-:W-:-:S06]  /*0a40*/  IMAD.WIDE R4, R9, 0x4, R4 ;  /* 0x0000000409047825 */ /* 0x008fcc00078e0204 */
[----:B------:R-:W0:Y:S01]  /*0a50*/  LDG.E R4, desc[UR6][R4.64] ;  /* 0x0000000604047981 */ /* 0x000e22000c1e1900 */
[----:B----4-:R-:W-:-:S06]  /*0a60*/  IMAD.WIDE R6, R7, 0x4, R10 ;  /* 0x0000000407067825 */ /* 0x010fcc00078e020a */
[----:B------:R-:W0:Y:S02]  /*0a70*/  LDG.E R6, desc[UR6][R6.64] ;  /* 0x0000000606067981 */ /* 0x000e24000c1e1900 */
[----:B012---:R-:W-:-:S05]  /*0a80*/  FFMA R13, R4, R6, R13 ;  /* 0x00000006040d7223 */ /* 0x007fca000000000d */
[----:B------:R-:W-:Y:S01]  /*0a90*/  STG.E desc[UR6][R2.64], R13 ;  /* 0x0000000d02007986 */ /* 0x000fe2000c101906 */
[----:B------:R-:W-:Y:S05]  /*0aa0*/  EXIT ;  /* 0x000000000000794d */ /* 0x000fea0003800000 */
.L_x_4:
[----:B------:R-:W-:-:S00]  /*0ab0*/  BRA `(.L_x_4) ;  /* 0xfffffffc00fc7947 */ /* 0x000fc0000383ffff */
[----:B------:R-:W-:-:S00]  /*0ac0*/  NOP ;  /* 0x0000000000007918 */ /* 0x000fc00000000000 */
        /* <DEDUP_REMOVED lines=11> */
.L_x_7:


//--------------------- .text._Z15kernel_subtractPfS_S_ii --------------------------
	.section	.text._Z15kernel_subtractPfS_S_ii,"ax",@progbits
	.align	128
        .global         _Z15kernel_subtractPfS_S_ii
        .type           _Z15kernel_subtractPfS_S_ii,@function
        .size           _Z15kernel_subtractPfS_S_ii,(.L_x_8 - _Z15kernel_subtractPfS_S_ii)
        .other          _Z15kernel_subtractPfS_S_ii,@"STO_CUDA_ENTRY STV_DEFAULT"
_Z15kernel_subtractPfS_S_ii:
.text._Z15kernel_subtractPfS_S_ii:
[----:B------:R-:W-:Y:S01]  /*0000*/  LDC R1, c[0x0][0x37c] ;  /* 0x0000df00ff017b82 */ /* 0x000fe20000000800 */
[----:B------:R-:W0:Y:S01]  /*0010*/  S2R R9, SR_CTAID.X ;  /* 0x0000000000097919 */ /* 0x000e220000002500 */
[----:B------:R-:W1:Y:S01]  /*0020*/  LDCU.64 UR4, c[0x0][0x398] ;  /* 0x00007300ff0477ac */ /* 0x000e620008000a00 */
[----:B------:R-:W0:Y:S01]  /*0030*/  S2R R0, SR_TID.X ;  /* 0x0000000000007919 */ /* 0x000e220000002100 */
[----:B-1----:R-:W-:Y:S01]  /*0040*/  UIMAD UR4, UR5, UR4, URZ ;  /* 0x00000004050472a4 */ /* 0x002fe2000f8e02ff */
[----:B0-----:R-:W-:-:S05]  /*0050*/  LEA R9, R9, R0, 0x8 ;  /* 0x0000000009097211 */ /* 0x001fca00078e40ff */
[----:B------:R-:W-:-:S13]  /*0060*/  ISETP.GE.AND P0, PT, R9, UR4, PT ;  /* 0x0000000409007c0c */ /* 0x000fda000bf06270 */
[----:B------:R-:W-:Y:S05]  /*0070*/  @P0 EXIT ;  /* 0x000000000000094d */ /* 0x000fea0003800000 */
[----:B------:R-:W0:Y:S01]  /*0080*/  LDC.64 R2, c[0x0][0x380] ;  /* 0x0000e000ff027b82 */ /* 0x000e220000000a00 */
[----:B------:R-:W1:Y:S07]  /*0090*/  LDCU.64 UR4, c[0x0][0x358] ;  /* 0x00006b00ff0477ac */ /* 0x000e6e0008000a00 */
[----:B------:R-:W2:Y:S08]  /*00a0*/  LDC.64 R4, c[0x0][0x388] ;  /* 0x0000e200ff047b82 */ /* 0x000eb00000000a00 */
[----:B------:R-:W3:Y:S01]  /*00b0*/  LDC.64 R6, c[0x0][0x390] ;  /* 0x0000e400ff067b82 */ /* 0x000ee20000000a00 */
[----:B0-----:R-:W-:-:S06]  /*00c0*/  IMAD.WIDE R2, R9, 0x4, R2 ;  /* 0x0000000409027825 */ /* 0x001fcc00078e0202 */
[----:B-1----:R-:W4:Y:S01]  /*00d0*/  LDG.E R2, desc[UR4][R2.64] ;  /* 0x0000000402027981 */ /* 0x002f22000c1e1900 */
[----:B--2---:R-:W-:-:S06]  /*00e0*/  IMAD.WIDE R4, R9, 0x4, R4 ;  /* 0x0000000409047825 */ /* 0x004fcc00078e0204 */
[----:B------:R-:W4:Y:S01]  /*00f0*/  LDG.E R5, desc[UR4][R4.64] ;  /* 0x0000000404057981 */ /* 0x000f22000c1e1900 */
[----:B---3--:R-:W-:-:S04]  /*0100*/  IMAD.WIDE R6, R9, 0x4, R6 ;  /* 0x0000000409067825 */ /* 0x008fc800078e0206 */
[----:B----4-:R-:W-:-:S05]  /*0110*/  FADD R9, R2, -R5 ;  /* 0x8000000502097221 */ /* 0x010fca0000000000 */
[----:B------:R-:W-:Y:S01]  /*0120*/  STG.E desc[UR4][R6.64], R9 ;  /* 0x0000000906007986 */ /* 0x000fe2000c101904 */
[----:B------:R-:W-:Y:S05]  /*0130*/  EXIT ;  /* 0x000000000000794d */ /* 0x000fea0003800000 */
.L_x_5:
        /* <DEDUP_REMOVED lines=12> */
.L_x_8:


//--------------------- .text._Z10kernel_addPfS_S_ii --------------------------
	.section	.text._Z10kernel_addPfS_S_ii,"ax",@progbits
	.align	128
        .global         _Z10kernel_addPfS_S_ii
        .type           _Z10kernel_addPfS_S_ii,@function
        .size           _Z10kernel_addPfS_S_ii,(.L_x_9 - _Z10kernel_addPfS_S_ii)
        .other          _Z10kernel_addPfS_S_ii,@"STO_CUDA_ENTRY STV_DEFAULT"
_Z10kernel_addPfS_S_ii:
.text._Z10kernel_addPfS_S_ii:
        /* <DEDUP_REMOVED lines=17> */
[----:B----4-:R-:W-:-:S05]  /*0110*/  FADD R9, R2, R5 ;  /* 0x0000000502097221 */ /* 0x010fca0000000000 */
[----:B------:R-:W-:Y:S01]  /*0120*/  STG.E desc[UR4][R6.64], R9 ;  /* 0x0000000906007986 */ /* 0x000fe2000c101904 */
[----:B------:R-:W-:Y:S05]  /*0130*/  EXIT ;  /* 0x000000000000794d */ /* 0x000fea0003800000 */
.L_x_6:
        /* <DEDUP_REMOVED lines=12> */
.L_x_9:


//--------------------- .nv.shared.reserved.0     --------------------------
	.section	.nv.shared.reserved.0,"aw",@nobits
	.weak		__nv_reservedSMEM_offset_0_alias
	.size		__nv_reservedSMEM_offset_0_alias, 0, 64
	.other		__nv_reservedSMEM_offset_0_alias,@"STO_CUDA_RESERVED_SHARED STV_DEFAULT"
__nv_reservedSMEM_offset_0_alias:
	.zero		0
	.zero		64


//--------------------- .nv.constant0._Z15kernel_multiplyPfS_S_iii --------------------------
	.section	.nv.constant0._Z15kernel_multiplyPfS_S_iii,"a",@progbits
	.sectionflags	@""
	.align	4
.nv.constant0._Z15kernel_multiplyPfS_S_iii:
	.zero		932


//--------------------- .nv.constant0._Z15kernel_subtractPfS_S_ii --------------------------
	.section	.nv.constant0._Z15kernel_subtractPfS_S_ii,"a",@progbits
	.sectionflags	@""
	.align	4
.nv.constant0._Z15kernel_subtractPfS_S_ii:
	.zero		928


//--------------------- .nv.constant0._Z10kernel_addPfS_S_ii --------------------------
	.section	.nv.constant0._Z10kernel_addPfS_S_ii,"a",@progbits
	.sectionflags	@""
	.align	4
.nv.constant0._Z10kernel_addPfS_S_ii:
	.zero		928


//--------------------- SYMBOLS --------------------------

	.type		.nv.reservedSmem.offset0,@object
	.size		.nv.reservedSmem.offset0,0x4
